//
// Generated by NVIDIA NVVM Compiler
//
// Compiler Build ID: CL-36424714
// Cuda compilation tools, release 13.0, V13.0.88
// Based on NVVM 20.0.0
//

.version 9.0
.target sm_100
.address_size 64

	// .globl	_Z14shl_xor_kernelPiS_ii

.visible .entry _Z14shl_xor_kernelPiS_ii(
	.param .u64 .ptr .align 1 _Z14shl_xor_kernelPiS_ii_param_0,
	.param .u64 .ptr .align 1 _Z14shl_xor_kernelPiS_ii_param_1,
	.param .u32 _Z14shl_xor_kernelPiS_ii_param_2,
	.param .u32 _Z14shl_xor_kernelPiS_ii_param_3
)
{
	.reg .pred 	%p<2>;
	.reg .b32 	%r<12>;
	.reg .b64 	%rd<8>;

	ld.param.u64 	%rd1, [_Z14shl_xor_kernelPiS_ii_param_0];
	ld.param.u64 	%rd2, [_Z14shl_xor_kernelPiS_ii_param_1];
	ld.param.u32 	%r1, [_Z14shl_xor_kernelPiS_ii_param_2];
	ld.param.u32 	%r2, [_Z14shl_xor_kernelPiS_ii_param_3];
	cvta.to.global.u64 	%rd3, %rd1;
	cvta.to.global.u64 	%rd4, %rd2;
	mov.u32 	%r3, %tid.x;
	mov.u32 	%r4, %ntid.x;
	mov.u32 	%r5, %ctaid.x;
	mad.lo.s32 	%r6, %r4, %r5, %r3;
	mul.wide.s32 	%rd5, %r6, 4;
	add.s64 	%rd6, %rd4, %rd5;
	ld.global.u32 	%r7, [%rd6];
	mov.b32 	%r8, -256;
	shl.b32 	%r9, %r8, %r2;
	add.s32 	%r10, %r9, 8223;
	shfl.sync.bfly.b32	%r11|%p1, %r7, %r1, %r10, -1;
	add.s64 	%rd7, %rd3, %rd5;
	st.global.u32 	[%rd7], %r11;
	ret;

}


// ===== COMPILED SASS (sm_100) =====

	.target	sm_100

	.elftype	@"ET_EXEC"


//--------------------- .note.nv.tkinfo           --------------------------
	.section	.note.nv.tkinfo,"",@"SHT_NOTE"
	.sectionflags	@"SHF_NOTE_NV_TKINFO"
	.tkinfo
        /*0018*/ 	.word	0x00000002
        /*0030*/ 	.string	""
        /*0030*/ 	.string	"ptxas"
        /*0030*/ 	.string	"Cuda compilation tools, release 13.0, V13.0.88"
        /*0030*/ 	.string	"Build cuda_13.0.r13.0/compiler.36424714_0"
        /*0030*/ 	.string	"-arch sm_100 -m 64 "



//--------------------- .note.nv.cuinfo           --------------------------
	.section	.note.nv.cuinfo,"",@"SHT_NOTE"
	.sectionflags	@"SHF_NOTE_NV_CUINFO"
        /*0018*/ 	.short	0x0002
        /*001a*/ 	.short	0x0064
        /*001c*/ 	.short	0x0082
	.zero		2


//--------------------- .nv.info                  --------------------------
	.section	.nv.info,"",@"SHT_CUDA_INFO"
	.align	4


	//----- nvinfo : EIATTR_REGCOUNT
	.align		4
        /*0000*/ 	.byte	0x04, 0x2f
        /*0002*/ 	.short	(.L_1 - .L_0)
	.align		4
.L_0:
        /*0004*/ 	.word	index@(_Z14shl_xor_kernelPiS_ii)
        /*0008*/ 	.word	0x0000000c


	//----- nvinfo : EIATTR_FRAME_SIZE
	.align		4
.L_1:
        /*000c*/ 	.byte	0x04, 0x11
        /*000e*/ 	.short	(.L_3 - .L_2)
	.align		4
.L_2:
        /*0010*/ 	.word	index@(_Z14shl_xor_kernelPiS_ii)
        /*0014*/ 	.word	0x00000000


	//----- nvinfo : EIATTR_MIN_STACK_SIZE
	.align		4
.L_3:
        /*0018*/ 	.byte	0x04, 0x12
        /*001a*/ 	.short	(.L_5 - .L_4)
	.align		4
.L_4:
        /*001c*/ 	.word	index@(_Z14shl_xor_kernelPiS_ii)
        /*0020*/ 	.word	0x00000000
.L_5:


//--------------------- .nv.compat                --------------------------
	.section	.nv.compat,"",@"SHT_CUDA_COMPAT_INFO"
	.align	4
        /*0000*/ 	.byte	0x02, 0x09, 0x00, 0x00, 0x02, 0x02, 0x01, 0x00, 0x02, 0x05, 0x05, 0x00, 0x03, 0x07, 0x01, 0x01
        /*0010*/ 	.byte	0x02, 0x03, 0x00, 0x00, 0x02, 0x06, 0x01, 0x00, 0x04, 0x0b, 0x08, 0x00, 0x09, 0x00, 0x00, 0x00
        /*0020*/ 	.byte	0x00, 0x00, 0x00, 0x00


//--------------------- .nv.info._Z14shl_xor_kernelPiS_ii --------------------------
	.section	.nv.info._Z14shl_xor_kernelPiS_ii,"",@"SHT_CUDA_INFO"
	.sectionflags	@""
	.align	4


	//----- nvinfo : EIATTR_CUDA_API_VERSION
	.align		4
        /*0000*/ 	.byte	0x04, 0x37
        /*0002*/ 	.short	(.L_7 - .L_6)
.L_6:
        /*0004*/ 	.word	0x00000082


	//----- nvinfo : EIATTR_KPARAM_INFO
	.align		4
.L_7:
        /*0008*/ 	.byte	0x04, 0x17
        /*000a*/ 	.short	(.L_9 - .L_8)
.L_8:
        /*000c*/ 	.word	0x00000000
        /*0010*/ 	.short	0x0003
        /*0012*/ 	.short	0x0014
        /*0014*/ 	.byte	0x00, 0xf0, 0x11, 0x00


	//----- nvinfo : EIATTR_KPARAM_INFO
	.align		4
.L_9:
        /*0018*/ 	.byte	0x04, 0x17
        /*001a*/ 	.short	(.L_11 - .L_10)
.L_10:
        /*001c*/ 	.word	0x00000000
        /*0020*/ 	.short	0x0002
        /*0022*/ 	.short	0x0010
        /*0024*/ 	.byte	0x00, 0xf0, 0x11, 0x00


	//----- nvinfo : EIATTR_KPARAM_INFO
	.align		4
.L_11:
        /*0028*/ 	.byte	0x04, 0x17
        /*002a*/ 	.short	(.L_13 - .L_12)
.L_12:
        /*002c*/ 	.word	0x00000000
        /*0030*/ 	.short	0x0001
        /*0032*/ 	.short	0x0008
        /*0034*/ 	.byte	0x00, 0xf5, 0x21, 0x00


	//----- nvinfo : EIATTR_KPARAM_INFO
	.align		4
.L_13:
        /*0038*/ 	.byte	0x04, 0x17
        /*003a*/ 	.short	(.L_15 - .L_14)
.L_14:
        /*003c*/ 	.word	0x00000000
        /*0040*/ 	.short	0x0000
        /*0042*/ 	.short	0x0000
        /*0044*/ 	.byte	0x00, 0xf5, 0x21, 0x00


	//----- nvinfo : EIATTR_SPARSE_MMA_MASK
	.align		4
.L_15:
        /*0048*/ 	.byte	0x03, 0x50
        /*004a*/ 	.short	0x0000


	//----- nvinfo : EIATTR_MAXREG_COUNT
	.align		4
        /*004c*/ 	.byte	0x03, 0x1b
        /*004e*/ 	.short	0x00ff


	//----- nvinfo : EIATTR_MERCURY_ISA_VERSION
	.align		4
        /*0050*/ 	.byte	0x03, 0x5f
        /*0052*/ 	.short	0x0101


	//----- nvinfo : EIATTR_COOP_GROUP_MASK_REGIDS
	.align		4
        /*0054*/ 	.byte	0x04, 0x29
        /*0056*/ 	.short	(.L_17 - .L_16)


	//   ....[0]....
.L_16:
        /*0058*/ 	.word	0xffffffff


	//----- nvinfo : EIATTR_COOP_GROUP_INSTR_OFFSETS
	.align		4
.L_17:
        /*005c*/ 	.byte	0x04, 0x28
        /*005e*/ 	.short	(.L_19 - .L_18)


	//   ....[0]....
.L_18:
        /*0060*/ 	.word	0x000000f0


	//----- nvinfo : EIATTR_VRC_CTA_INIT_COUNT
	.align		4
.L_19:
        /*0064*/ 	.byte	0x02, 0x4a
	.zero		1
	.zero		1


	//----- nvinfo : EIATTR_EXIT_INSTR_OFFSETS
	.align		4
        /*0068*/ 	.byte	0x04, 0x1c
        /*006a*/ 	.short	(.L_21 - .L_20)


	//   ....[0]....
.L_20:
        /*006c*/ 	.word	0x00000110


	//----- nvinfo : EIATTR_CBANK_PARAM_SIZE
	.align		4
.L_21:
        /*0070*/ 	.byte	0x03, 0x19
        /*0072*/ 	.short	0x0018


	//----- nvinfo : EIATTR_PARAM_CBANK
	.align		4
        /*0074*/ 	.byte	0x04, 0x0a
        /*0076*/ 	.short	(.L_23 - .L_22)
	.align		4
.L_22:
        /*0078*/ 	.word	index@(.nv.constant0._Z14shl_xor_kernelPiS_ii)
        /*007c*/ 	.short	0x0380
        /*007e*/ 	.short	0x0018


	//----- nvinfo : EIATTR_SW_WAR
	.align		4
.L_23:
        /*0080*/ 	.byte	0x04, 0x36
        /*0082*/ 	.short	(.L_25 - .L_24)
.L_24:
        /*0084*/ 	.word	0x00000008
.L_25:


//--------------------- .nv.callgraph             --------------------------
	.section	.nv.callgraph,"",@"SHT_CUDA_CALLGRAPH"
	.align	4
	.sectionentsize	8
	.align		4
        /*0000*/ 	.word	0x00000000
	.align		4
        /*0004*/ 	.word	0xffffffff
	.align		4
        /*0008*/ 	.word	0x00000000
	.align		4
        /*000c*/ 	.word	0xfffffffe
	.align		4
        /*0010*/ 	.word	0x00000000
	.align		4
        /*0014*/ 	.word	0xfffffffd
	.align		4
        /*0018*/ 	.word	0x00000000
	.align		4
        /*001c*/ 	.word	0xfffffffc


//--------------------- .text._Z14shl_xor_kernelPiS_ii --------------------------
	.section	.text._Z14shl_xor_kernelPiS_ii,"ax",@progbits
	.align	128
        .global         _Z14shl_xor_kernelPiS_ii
        .type           _Z14shl_xor_kernelPiS_ii,@function
        .size           _Z14shl_xor_kernelPiS_ii,(.L_x_1 - _Z14shl_xor_kernelPiS_ii)
        .other          _Z14shl_xor_kernelPiS_ii,@"STO_CUDA_ENTRY STV_DEFAULT"
_Z14shl_xor_kernelPiS_ii:
.text._Z14shl_xor_kernelPiS_ii:
[----:B------:R-:W-:Y:S01]  /*0000*/  LDC R1, c[0x0][0x37c] ;  /* 0x0000df00ff017b82 */ /* 0x000fe20000000800 */
[----:B------:R-:W0:Y:S07]  /*0010*/  S2R R7, SR_TID.X ;  /* 0x0000000000077919 */ /* 0x000e2e0000002100 */
[----:B------:R-:W1:Y:S01]  /*0020*/  LDC.64 R2, c[0x0][0x388] ;  /* 0x0000e200ff027b82 */ /* 0x000e620000000a00 */
[----:B------:R-:W0:Y:S01]  /*0030*/  LDCU UR6, c[0x0][0x360] ;  /* 0x00006c00ff0677ac */ /* 0x000e220008000800 */
[----:B------:R-:W0:Y:S01]  /*0040*/  S2R R0, SR_CTAID.X ;  /* 0x0000000000007919 */ /* 0x000e220000002500 */
[----:B------:R-:W2:Y:S05]  /*0050*/  LDCU.64 UR4, c[0x0][0x358] ;  /* 0x00006b00ff0477ac */ /* 0x000eaa0008000a00 */
[----:B------:R-:W3:Y:S08]  /*0060*/  LDC.64 R8, c[0x0][0x390] ;  /* 0x0000e400ff087b82 */ /* 0x000ef00000000a00 */
[----:B------:R-:W4:Y:S01]  /*0070*/  LDC.64 R4, c[0x0][0x380] ;  /* 0x0000e000ff047b82 */ /* 0x000f220000000a00 */
[----:B0-----:R-:W-:-:S04]  /*0080*/  IMAD R7, R0, UR6, R7 ;  /* 0x0000000600077c24 */ /* 0x001fc8000f8e0207 */
[----:B-1----:R-:W-:-:S06]  /*0090*/  IMAD.WIDE R2, R7, 0x4, R2 ;  /* 0x0000000407027825 */ /* 0x002fcc00078e0202 */
[----:B--2---:R-:W2:Y:S01]  /*00a0*/  LDG.E R3, desc[UR4][R2.64] ;  /* 0x0000000402037981 */ /* 0x004ea2000c1e1900 */
[----:B------:R-:W-:Y:S01]  /*00b0*/  MOV R0, 0xffffff00 ;  /* 0xffffff0000007802 */ /* 0x000fe20000000f00 */
[----:B----4-:R-:W-:-:S03]  /*00c0*/  IMAD.WIDE R4, R7, 0x4, R4 ;  /* 0x0000000407047825 */ /* 0x010fc600078e0204 */
[----:B---3--:R-:W-:-:S04]  /*00d0*/  SHF.L.U32 R0, R0, R9, RZ ;  /* 0x0000000900007219 */ /* 0x008fc800000006ff */
[----:B------:R-:W-:-:S05]  /*00e0*/  IADD3 R0, PT, PT, R0, 0x201f, RZ ;  /* 0x0000201f00007810 */ /* 0x000fca0007ffe0ff */
[----:B--2---:R-:W0:Y:S04]  /*00f0*/  SHFL.BFLY PT, R9, R3, R8, R0 ;  /* 0x0c00000803097389 */ /* 0x004e2800000e0000 */
[----:B0-----:R-:W-:Y:S01]  /*0100*/  STG.E desc[UR4][R4.64], R9 ;  /* 0x0000000904007986 */ /* 0x001fe2000c101904 */
[----:B------:R-:W-:Y:S05]  /*0110*/  EXIT ;  /* 0x000000000000794d */ /* 0x000fea0003800000 */
.L_x_0:
[----:B------:R-:W-:-:S00]  /*0120*/  BRA `(.L_x_0) ;  /* 0xfffffffc00fc7947 */ /* 0x000fc0000383ffff */
[----:B------:R-:W-:-:S00]  /*0130*/  NOP ;  /* 0x0000000000007918 */ /* 0x000fc00000000000 */
        /* <DEDUP_REMOVED lines=12> */
.L_x_1:


//--------------------- .nv.shared.reserved.0     --------------------------
	.section	.nv.shared.reserved.0,"aw",@nobits
	.weak		__nv_reservedSMEM_offset_0_alias
	.size		__nv_reservedSMEM_offset_0_alias, 0, 64
	.other		__nv_reservedSMEM_offset_0_alias,@"STO_CUDA_RESERVED_SHARED STV_DEFAULT"
__nv_reservedSMEM_offset_0_alias:
	.zero		0
	.zero		64


//--------------------- .nv.constant0._Z14shl_xor_kernelPiS_ii --------------------------
	.section	.nv.constant0._Z14shl_xor_kernelPiS_ii,"a",@progbits
	.sectionflags	@""
	.align	4
.nv.constant0._Z14shl_xor_kernelPiS_ii:
	.zero		920


//--------------------- SYMBOLS --------------------------

	.type		.nv.reservedSmem.offset0,@object
	.size		.nv.reservedSmem.offset0,0x4
